	.headerflags	@"EF_CUDA_TEXMODE_UNIFIED EF_CUDA_64BIT_ADDRESS EF_CUDA_SM89 EF_CUDA_VIRTUAL_SM(EF_CUDA_SM89)"
	.elftype	@"ET_EXEC"


//--------------------- .nv.info                  --------------------------
	.section	.nv.info,"",@"SHT_CUDA_INFO"
	.align	4


	//----- nvinfo : EIATTR_REGCOUNT
	.align		4
        /*0000*/ 	.byte	0x04, 0x2f
        /*0002*/ 	.short	(.L_2 - .L_1)
	.align		4
.L_1:
        /*0004*/ 	.word	index@(triton__0d1d2d3d4de)
        /*0008*/ 	.word	0x00000010


	//----- nvinfo : EIATTR_MAX_STACK_SIZE
	.align		4
.L_2:
        /*000c*/ 	.byte	0x04, 0x23
        /*000e*/ 	.short	(.L_4 - .L_3)
	.align		4
.L_3:
        /*0010*/ 	.word	index@(triton__0d1d2d3d4de)
        /*0014*/ 	.word	0x00000000


	//----- nvinfo : EIATTR_MIN_STACK_SIZE
	.align		4
.L_4:
        /*0018*/ 	.byte	0x04, 0x12
        /*001a*/ 	.short	(.L_6 - .L_5)
	.align		4
.L_5:
        /*001c*/ 	.word	index@(triton__0d1d2d3d4de)
        /*0020*/ 	.word	0x00000000


	//----- nvinfo : EIATTR_FRAME_SIZE
	.align		4
.L_6:
        /*0024*/ 	.byte	0x04, 0x11
        /*0026*/ 	.short	(.L_8 - .L_7)
	.align		4
.L_7:
        /*0028*/ 	.word	index@(triton__0d1d2d3d4de)
        /*002c*/ 	.word	0x00000000
.L_8:


//--------------------- .nv.info.triton__0d1d2d3d4de --------------------------
	.section	.nv.info.triton__0d1d2d3d4de,"",@"SHT_CUDA_INFO"
	.align	4


	//----- nvinfo : EIATTR_CUDA_API_VERSION
	.align		4
        /*0000*/ 	.byte	0x04, 0x37
        /*0002*/ 	.short	(.L_10 - .L_9)
.L_9:
        /*0004*/ 	.word	0x0000007b


	//----- nvinfo : EIATTR_PARAM_CBANK
	.align		4
.L_10:
        /*0008*/ 	.byte	0x04, 0x0a
        /*000a*/ 	.short	(.L_12 - .L_11)
	.align		4
.L_11:
        /*000c*/ 	.word	index@(.nv.constant0.triton__0d1d2d3d4de)
        /*0010*/ 	.short	0x0160
        /*0012*/ 	.short	0x0024


	//----- nvinfo : EIATTR_CBANK_PARAM_SIZE
	.align		4
.L_12:
        /*0014*/ 	.byte	0x03, 0x19
        /*0016*/ 	.short	0x0024


	//----- nvinfo : EIATTR_KPARAM_INFO
	.align		4
        /*0018*/ 	.byte	0x04, 0x17
        /*001a*/ 	.short	(.L_14 - .L_13)
.L_13:
        /*001c*/ 	.word	0x00000000
        /*0020*/ 	.short	0x0004
        /*0022*/ 	.short	0x0020
        /*0024*/ 	.byte	0x00, 0xf0, 0x11, 0x00


	//----- nvinfo : EIATTR_KPARAM_INFO
	.align		4
.L_14:
        /*0028*/ 	.byte	0x04, 0x17
        /*002a*/ 	.short	(.L_16 - .L_15)
.L_15:
        /*002c*/ 	.word	0x00000000
        /*0030*/ 	.short	0x0003
        /*0032*/ 	.short	0x0018
        /*0034*/ 	.byte	0x00, 0xf0, 0x21, 0x00


	//----- nvinfo : EIATTR_KPARAM_INFO
	.align		4
.L_16:
        /*0038*/ 	.byte	0x04, 0x17
        /*003a*/ 	.short	(.L_18 - .L_17)
.L_17:
        /*003c*/ 	.word	0x00000000
        /*0040*/ 	.short	0x0002
        /*0042*/ 	.short	0x0010
        /*0044*/ 	.byte	0x00, 0xf0, 0x21, 0x00


	//----- nvinfo : EIATTR_KPARAM_INFO
	.align		4
.L_18:
        /*0048*/ 	.byte	0x04, 0x17
        /*004a*/ 	.short	(.L_20 - .L_19)
.L_19:
        /*004c*/ 	.word	0x00000000
        /*0050*/ 	.short	0x0001
        /*0052*/ 	.short	0x0008
        /*0054*/ 	.byte	0x00, 0xf0, 0x21, 0x00


	//----- nvinfo : EIATTR_KPARAM_INFO
	.align		4
.L_20:
        /*0058*/ 	.byte	0x04, 0x17
        /*005a*/ 	.short	(.L_22 - .L_21)
.L_21:
        /*005c*/ 	.word	0x00000000
        /*0060*/ 	.short	0x0000
        /*0062*/ 	.short	0x0000
        /*0064*/ 	.byte	0x00, 0xf0, 0x21, 0x00


	//----- nvinfo : EIATTR_MAXREG_COUNT
	.align		4
.L_22:
        /*0068*/ 	.byte	0x03, 0x1b
        /*006a*/ 	.short	0x00ff


	//----- nvinfo : EIATTR_EXIT_INSTR_OFFSETS
	.align		4
        /*006c*/ 	.byte	0x04, 0x1c
        /*006e*/ 	.short	(.L_24 - .L_23)


	//   ....[0]....
.L_23:
        /*0070*/ 	.word	0x00000560


	//----- nvinfo : EIATTR_MAX_THREADS
	.align		4
.L_24:
        /*0074*/ 	.byte	0x04, 0x05
        /*0076*/ 	.short	(.L_26 - .L_25)
.L_25:
        /*0078*/ 	.word	0x00000100
        /*007c*/ 	.word	0x00000001
        /*0080*/ 	.word	0x00000001


	//----- nvinfo : EIATTR_CRS_STACK_SIZE
	.align		4
.L_26:
        /*0084*/ 	.byte	0x04, 0x1e
        /*0086*/ 	.short	(.L_28 - .L_27)
.L_27:
        /*0088*/ 	.word	0x00000000
.L_28:


//--------------------- .nv.rel.action            --------------------------
	.section	.nv.rel.action,"",@"SHT_CUDA_RELOCINFO"
	.align	8
	.sectionentsize	8
        /*0000*/ 	.byte	0x73, 0x00, 0x00, 0x00, 0x00, 0x00, 0x00, 0x00, 0x00, 0x00, 0x00, 0x11, 0x25, 0x00, 0x05, 0x36


//--------------------- .nv.constant0.triton__0d1d2d3d4de --------------------------
	.section	.nv.constant0.triton__0d1d2d3d4de,"a",@progbits
	.align	4
.nv.constant0.triton__0d1d2d3d4de:
	.zero		388


//--------------------- .text.triton__0d1d2d3d4de --------------------------
	.section	.text.triton__0d1d2d3d4de,"ax",@progbits
	.sectioninfo	@"SHI_REGISTERS=16"
	.align	128
        .global         triton__0d1d2d3d4de
        .type           triton__0d1d2d3d4de,@function
        .size           triton__0d1d2d3d4de,(.L_x_7 - triton__0d1d2d3d4de)
        .other          triton__0d1d2d3d4de,@"STO_CUDA_ENTRY STV_DEFAULT"
triton__0d1d2d3d4de:
.text.triton__0d1d2d3d4de:
[----:B------:R-:W-:-:S02]  /*0000*/  MOV R1, c[0x0][0x28] ;  /* 0x00000a0000017a02 */ /* 0x000fc40000000f00 */
[----:B------:R-:W0:Y:S01]  /*0010*/  S2R R0, SR_TID.X ;  /* 0x0000000000007919 */ /* 0x000e220000002100 */
[----:B------:R-:W-:Y:S01]  /*0020*/  MOV R9, 0x2 ;  /* 0x0000000200097802 */ /* 0x000fe20000000f00 */
[----:B------:R-:W-:Y:S02]  /*0030*/  ULDC.64 UR4, c[0x0][0x118] ;  /* 0x0000460000047ab9 */ /* 0x000fe40000000a00 */
[----:B------:R-:W1:Y:S01]  /*0040*/  S2R R3, SR_CTAID.X ;  /* 0x0000000000037919 */ /* 0x000e620000002500 */
[----:B0-----:R-:W-:-:S04]  /*0050*/  SHF.L.U32 R0, R0, 0x1, RZ ;  /* 0x0000000100007819 */ /* 0x001fc800000006ff */
[----:B------:R-:W-:-:S04]  /*0060*/  LOP3.LUT R0, R0, 0x1fe, RZ, 0xc0, !PT ;  /* 0x000001fe00007812 */ /* 0x000fc800078ec0ff */
[----:B-1----:R-:W-:-:S05]  /*0070*/  LEA R2, R3, R0, 0x9 ;  /* 0x0000000003027211 */ /* 0x002fca00078e48ff */
[----:B------:R-:W-:-:S06]  /*0080*/  IMAD.WIDE R4, R2, R9, c[0x0][0x160] ;  /* 0x0000580002047625 */ /* 0x000fcc00078e0209 */
[----:B------:R-:W2:Y:S01]  /*0090*/  LDG.E R4, [R4.64] ;  /* 0x0000000404047981 */ /* 0x000ea2000c1e1900 */
[----:B------:R-:W-:-:S06]  /*00a0*/  IMAD.WIDE R8, R2, R9, c[0x0][0x168] ;  /* 0x00005a0002087625 */ /* 0x000fcc00078e0209 */
[----:B------:R-:W3:Y:S01]  /*00b0*/  LDG.E R8, [R8.64] ;  /* 0x0000000408087981 */ /* 0x000ee2000c1e1900 */
[----:B------:R-:W-:Y:S01]  /*00c0*/  BSSY B0, `(.L_x_0) ;  /* 0x0000023000007945 */ /* 0x000fe20003800000 */
[C---:B--2---:R-:W-:Y:S02]  /*00d0*/  SHF.L.U32 R3, R4.reuse, 0x10, RZ ;  /* 0x0000001004037819 */ /* 0x044fe400000006ff */
[----:B------:R-:W-:-:S03]  /*00e0*/  PRMT R6, R4, 0x7632, R6 ;  /* 0x0000763204067816 */ /* 0x000fc60000000006 */
[----:B------:R-:W-:Y:S01]  /*00f0*/  FMUL R0, R3, R3 ;  /* 0x0000000303007220 */ /* 0x000fe20000400000 */
[----:B------:R-:W-:-:S03]  /*0100*/  SHF.L.U32 R6, R6, 0x10, RZ ;  /* 0x0000001006067819 */ /* 0x000fc600000006ff */
[----:B------:R-:W-:Y:S02]  /*0110*/  FMUL R0, R3, R0 ;  /* 0x0000000003007220 */ /* 0x000fe40000400000 */
[----:B------:R-:W-:Y:S02]  /*0120*/  FMUL R7, R6, R6 ;  /* 0x0000000606077220 */ /* 0x000fe40000400000 */
[----:B------:R-:W-:Y:S02]  /*0130*/  FFMA R0, R0, 0.044714998453855514526, R3 ;  /* 0x3d37271300007823 */ /* 0x000fe40000000003 */
[----:B------:R-:W-:Y:S01]  /*0140*/  FMUL R5, R6, R7 ;  /* 0x0000000706057220 */ /* 0x000fe20000400000 */
[----:B---3--:R-:W-:Y:S01]  /*0150*/  PRMT R7, R8, 0x7632, R7 ;  /* 0x0000763208077816 */ /* 0x008fe20000000007 */
[----:B------:R-:W-:Y:S01]  /*0160*/  FMUL R10, R0, 0.79788458347320556641 ;  /* 0x3f4c422a000a7820 */ /* 0x000fe20000400000 */
[----:B------:R-:W-:Y:S01]  /*0170*/  SHF.L.U32 R8, R8, 0x10, RZ ;  /* 0x0000001008087819 */ /* 0x000fe200000006ff */
[----:B------:R-:W-:Y:S01]  /*0180*/  FFMA R5, R5, 0.044714998453855514526, R6 ;  /* 0x3d37271305057823 */ /* 0x000fe20000000006 */
[----:B------:R-:W-:Y:S01]  /*0190*/  SHF.L.U32 R7, R7, 0x10, RZ ;  /* 0x0000001007077819 */ /* 0x000fe200000006ff */
[----:B------:R-:W-:-:S02]  /*01a0*/  FADD.FTZ R0, |R10|, -RZ ;  /* 0x800000ff0a007221 */ /* 0x000fc40000010200 */
[----:B------:R-:W-:-:S03]  /*01b0*/  FMUL R5, R5, 0.79788458347320556641 ;  /* 0x3f4c422a05057820 */ /* 0x000fc60000400000 */
[----:B------:R-:W-:-:S13]  /*01c0*/  FSETP.GE.AND P0, PT, R0, 0.60000002384185791016, PT ;  /* 0x3f19999a0000780b */ /* 0x000fda0003f06000 */
[----:B------:R-:W-:Y:S05]  /*01d0*/  @!P0 BRA `(.L_x_1) ;  /* 0x000000a000008947 */ /* 0x000fea0003800000 */
[C---:B------:R-:W-:Y:S01]  /*01e0*/  FMUL R9, R0.reuse, 2.8853900432586669922 ;  /* 0x4038aa3b00097820 */ /* 0x040fe20000400000 */
[----:B------:R-:W-:Y:S02]  /*01f0*/  MOV R4, 0x3f800000 ;  /* 0x3f80000000047802 */ /* 0x000fe40000000f00 */
[----:B------:R-:W-:-:S03]  /*0200*/  FSETP.GE.AND P0, PT, R0, 9.010913848876953125, PT ;  /* 0x41102cb40000780b */ /* 0x000fc60003f06000 */
[----:B------:R-:W0:Y:S02]  /*0210*/  MUFU.EX2 R9, R9 ;  /* 0x0000000900097308 */ /* 0x000e240000000800 */
[----:B0-----:R-:W-:-:S06]  /*0220*/  FADD R11, R9, 1 ;  /* 0x3f800000090b7421 */ /* 0x001fcc0000000000 */
[----:B------:R-:W0:Y:S02]  /*0230*/  MUFU.RCP R11, R11 ;  /* 0x0000000b000b7308 */ /* 0x000e240000001000 */
[----:B0-----:R-:W-:-:S05]  /*0240*/  FFMA.FTZ R4, R11, -2, R4 ;  /* 0xc00000000b047823 */ /* 0x001fca0000010004 */
[----:B------:R-:W-:-:S04]  /*0250*/  FSEL R13, R4, 1, !P0 ;  /* 0x3f800000040d7808 */ /* 0x000fc80004000000 */
[----:B------:R-:W-:Y:S01]  /*0260*/  LOP3.LUT R4, R13, 0x80000000, R10, 0xf8, !PT ;  /* 0x800000000d047812 */ /* 0x000fe200078ef80a */
[----:B------:R-:W-:Y:S05]  /*0270*/  BRA `(.L_x_2) ;  /* 0x0000007000007947 */ /* 0x000fea0003800000 */
.L_x_1:
[----:B------:R-:W-:Y:S01]  /*0280*/  MOV R0, 0x3c80f082 ;  /* 0x3c80f08200007802 */ /* 0x000fe20000000f00 */
[----:B------:R-:W-:-:S04]  /*0290*/  FMUL R9, R10, R10 ;  /* 0x0000000a0a097220 */ /* 0x000fc80000400000 */
[----:B------:R-:W-:-:S04]  /*02a0*/  FFMA.FTZ R0, R9, R0, -0.052303962409496307373 ;  /* 0xbd563cae09007423 */ /* 0x000fc80000010000 */
[----:B------:R-:W-:-:S04]  /*02b0*/  FFMA.FTZ R0, R9, R0, 0.1331529766321182251 ;  /* 0x3e08594109007423 */ /* 0x000fc80000010000 */
[----:B------:R-:W-:-:S04]  /*02c0*/  FFMA.FTZ R0, R9, R0, -0.33332768082618713379 ;  /* 0xbeaaa9ed09007423 */ /* 0x000fc80000010000 */
[----:B------:R-:W-:-:S04]  /*02d0*/  FFMA.FTZ R9, R9, R0, RZ ;  /* 0x0000000009097223 */ /* 0x000fc800000100ff */
[----:B------:R-:W-:-:S02]  /*02e0*/  FFMA.FTZ R4, R10, R9, R10 ;  /* 0x000000090a047223 */ /* 0x000fc4000001000a */
.L_x_2:
[----:B------:R-:W-:Y:S05]  /*02f0*/  BSYNC B0 ;  /* 0x0000000000007941 */ /* 0x000fea0003800000 */
.L_x_0:
[----:B------:R-:W-:Y:S01]  /*0300*/  FADD.FTZ R12, |R5|, -RZ ;  /* 0x800000ff050c7221 */ /* 0x000fe20000010200 */
[----:B------:R-:W-:Y:S01]  /*0310*/  BSSY B0, `(.L_x_3) ;  /* 0x0000015000007945 */ /* 0x000fe20003800000 */
[----:B------:R-:W-:-:S03]  /*0320*/  SHF.R.S32.HI R11, RZ, 0x1f, R2 ;  /* 0x0000001fff0b7819 */ /* 0x000fc60000011402 */
        /* <DEDUP_REMOVED lines=12> */
.L_x_4:
[----:B------:R-:W-:Y:S01]  /*03f0*/  MOV R0, 0x3c80f082 ;  /* 0x3c80f08200007802 */ /* 0x000fe20000000f00 */
[----:B------:R-:W-:-:S04]  /*0400*/  FMUL R9, R5, R5 ;  /* 0x0000000505097220 */ /* 0x000fc80000400000 */
[----:B------:R-:W-:-:S04]  /*0410*/  FFMA.FTZ R0, R9, R0, -0.052303962409496307373 ;  /* 0xbd563cae09007423 */ /* 0x000fc80000010000 */
[----:B------:R-:W-:-:S04]  /*0420*/  FFMA.FTZ R0, R9, R0, 0.1331529766321182251 ;  /* 0x3e08594109007423 */ /* 0x000fc80000010000 */
[----:B------:R-:W-:-:S04]  /*0430*/  FFMA.FTZ R0, R9, R0, -0.33332768082618713379 ;  /* 0xbeaaa9ed09007423 */ /* 0x000fc80000010000 */
[----:B------:R-:W-:-:S04]  /*0440*/  FFMA.FTZ R0, R9, R0, RZ ;  /* 0x0000000009007223 */ /* 0x000fc800000100ff */
[----:B------:R-:W-:-:S02]  /*0450*/  FFMA.FTZ R5, R5, R0, R5 ;  /* 0x0000000005057223 */ /* 0x000fc40000010005 */
.L_x_5:
[----:B------:R-:W-:Y:S05]  /*0460*/  BSYNC B0 ;  /* 0x0000000000007941 */ /* 0x000fea0003800000 */
.L_x_3:
[----:B------:R-:W-:Y:S01]  /*0470*/  FMUL R3, R3, 0.5 ;  /* 0x3f00000003037820 */ /* 0x000fe20000400000 */
[----:B------:R-:W-:Y:S01]  /*0480*/  FADD R0, R4, 1 ;  /* 0x3f80000004007421 */ /* 0x000fe20000000000 */
[----:B------:R-:W-:Y:S01]  /*0490*/  FMUL R6, R6, 0.5 ;  /* 0x3f00000006067820 */ /* 0x000fe20000400000 */
[----:B------:R-:W-:Y:S02]  /*04a0*/  FADD R9, R5, 1 ;  /* 0x3f80000005097421 */ /* 0x000fe40000000000 */
[----:B------:R-:W-:Y:S02]  /*04b0*/  FMUL R3, R3, R0 ;  /* 0x0000000003037220 */ /* 0x000fe40000400000 */
[----:B------:R-:W-:Y:S01]  /*04c0*/  FMUL R0, R6, R9 ;  /* 0x0000000906007220 */ /* 0x000fe20000400000 */
[----:B------:R-:W-:Y:S01]  /*04d0*/  LEA R6, P0, R2, c[0x0][0x170], 0x2 ;  /* 0x00005c0002067a11 */ /* 0x000fe200078010ff */
[----:B------:R-:W-:Y:S01]  /*04e0*/  FMUL R3, R8, R3 ;  /* 0x0000000308037220 */ /* 0x000fe20000400000 */
[C---:B------:R-:W-:Y:S01]  /*04f0*/  LEA R8, P1, R2.reuse, c[0x0][0x178], 0x1 ;  /* 0x00005e0002087a11 */ /* 0x040fe200078208ff */
[----:B------:R-:W-:Y:S01]  /*0500*/  FMUL R0, R7, R0 ;  /* 0x0000000007007220 */ /* 0x000fe20000400000 */
[----:B------:R-:W-:-:S02]  /*0510*/  LEA.HI.X R7, R2, c[0x0][0x174], R11, 0x2, P0 ;  /* 0x00005d0002077a11 */ /* 0x000fc400000f140b */
[----:B------:R-:W-:Y:S02]  /*0520*/  LEA.HI.X R9, R2, c[0x0][0x17c], R11, 0x1, P1 ;  /* 0x00005f0002097a11 */ /* 0x000fe400008f0c0b */
[----:B------:R-:W-:Y:S01]  /*0530*/  F2FP.BF16.F32.PACK_AB R3, R0, R3 ;  /* 0x000000030003723e */ /* 0x000fe200000010ff */
[----:B------:R-:W-:Y:S04]  /*0540*/  STG.E.64 [R6.64], R4 ;  /* 0x0000000406007986 */ /* 0x000fe8000c101b04 */
[----:B------:R-:W-:Y:S01]  /*0550*/  STG.E [R8.64], R3 ;  /* 0x0000000308007986 */ /* 0x000fe2000c101904 */
[----:B------:R-:W-:Y:S05]  /*0560*/  EXIT ;  /* 0x000000000000794d */ /* 0x000fea0003800000 */
.L_x_6:
[----:B------:R-:W-:-:S00]  /*0570*/  BRA `(.L_x_6) ;  /* 0xfffffff000007947 */ /* 0x000fc0000383ffff */
[----:B------:R-:W-:-:S00]  /*0580*/  NOP ;  /* 0x0000000000007918 */ /* 0x000fc00000000000 */
[----:B------:R-:W-:-:S00]  /*0590*/  NOP ;  /* 0x0000000000007918 */ /* 0x000fc00000000000 */
[----:B------:R-:W-:-:S00]  /*05a0*/  NOP ;  /* 0x0000000000007918 */ /* 0x000fc00000000000 */
[----:B------:R-:W-:-:S00]  /*05b0*/  NOP ;  /* 0x0000000000007918 */ /* 0x000fc00000000000 */
[----:B------:R-:W-:-:S00]  /*05c0*/  NOP ;  /* 0x0000000000007918 */ /* 0x000fc00000000000 */
[----:B------:R-:W-:-:S00]  /*05d0*/  NOP ;  /* 0x0000000000007918 */ /* 0x000fc00000000000 */
[----:B------:R-:W-:-:S00]  /*05e0*/  NOP ;  /* 0x0000000000007918 */ /* 0x000fc00000000000 */
[----:B------:R-:W-:-:S00]  /*05f0*/  NOP ;  /* 0x0000000000007918 */ /* 0x000fc00000000000 */
.L_x_7:


//--------------------- .nv.global.init           --------------------------
	.section	.nv.global.init,"aw",@progbits
.nv.global.init:
	.type		_$_str,@object
	.size		_$_str,(.L_0 - _$_str)
_$_str:
        /*0000*/ 	.byte	0x5f, 0x5f, 0x43, 0x55, 0x44, 0x41, 0x5f, 0x46, 0x54, 0x5a, 0x00
.L_0:
